//
// Generated by NVIDIA NVVM Compiler
//
// Compiler Build ID: CL-36424714
// Cuda compilation tools, release 13.0, V13.0.88
// Based on NVVM 20.0.0
//

.version 9.0
.target sm_100
.address_size 64

	// .globl	_Z10dotProductPfS_S_i

.visible .entry _Z10dotProductPfS_S_i(
	.param .u64 .ptr .align 1 _Z10dotProductPfS_S_i_param_0,
	.param .u64 .ptr .align 1 _Z10dotProductPfS_S_i_param_1,
	.param .u64 .ptr .align 1 _Z10dotProductPfS_S_i_param_2,
	.param .u32 _Z10dotProductPfS_S_i_param_3
)
{
	.reg .pred 	%p<11>;
	.reg .b32 	%r<37>;
	.reg .b32 	%f<112>;
	.reg .b64 	%rd<31>;

	ld.param.u64 	%rd11, [_Z10dotProductPfS_S_i_param_0];
	ld.param.u64 	%rd12, [_Z10dotProductPfS_S_i_param_1];
	ld.param.u64 	%rd10, [_Z10dotProductPfS_S_i_param_2];
	ld.param.u32 	%r23, [_Z10dotProductPfS_S_i_param_3];
	cvta.to.global.u64 	%rd1, %rd12;
	cvta.to.global.u64 	%rd2, %rd11;
	mov.u32 	%r24, %tid.x;
	mov.u32 	%r25, %ntid.x;
	mov.u32 	%r26, %ctaid.x;
	mad.lo.s32 	%r1, %r25, %r26, %r24;
	setp.ge.s32 	%p1, %r1, %r23;
	@%p1 bra 	$L__BB0_15;
	setp.lt.s32 	%p2, %r23, 1;
	mov.f32 	%f111, 0f00000000;
	@%p2 bra 	$L__BB0_14;
	mul.lo.s32 	%r2, %r23, %r1;
	and.b32  	%r3, %r23, 15;
	setp.lt.u32 	%p3, %r23, 16;
	mov.f32 	%f111, 0f00000000;
	mov.b32 	%r33, 0;
	@%p3 bra 	$L__BB0_5;
	and.b32  	%r33, %r23, 2147483632;
	neg.s32 	%r31, %r33;
	add.s64 	%rd3, %rd2, 32;
	add.s64 	%rd29, %rd1, 32;
	mov.f32 	%f111, 0f00000000;
	mov.u32 	%r30, %r2;
$L__BB0_4:
	.pragma "nounroll";
	mul.wide.s32 	%rd13, %r30, 4;
	add.s64 	%rd14, %rd3, %rd13;
	ld.global.f32 	%f18, [%rd14+-32];
	ld.global.f32 	%f19, [%rd29+-32];
	fma.rn.f32 	%f20, %f18, %f19, %f111;
	ld.global.f32 	%f21, [%rd14+-28];
	ld.global.f32 	%f22, [%rd29+-28];
	fma.rn.f32 	%f23, %f21, %f22, %f20;
	ld.global.f32 	%f24, [%rd14+-24];
	ld.global.f32 	%f25, [%rd29+-24];
	fma.rn.f32 	%f26, %f24, %f25, %f23;
	ld.global.f32 	%f27, [%rd14+-20];
	ld.global.f32 	%f28, [%rd29+-20];
	fma.rn.f32 	%f29, %f27, %f28, %f26;
	ld.global.f32 	%f30, [%rd14+-16];
	ld.global.f32 	%f31, [%rd29+-16];
	fma.rn.f32 	%f32, %f30, %f31, %f29;
	ld.global.f32 	%f33, [%rd14+-12];
	ld.global.f32 	%f34, [%rd29+-12];
	fma.rn.f32 	%f35, %f33, %f34, %f32;
	ld.global.f32 	%f36, [%rd14+-8];
	ld.global.f32 	%f37, [%rd29+-8];
	fma.rn.f32 	%f38, %f36, %f37, %f35;
	ld.global.f32 	%f39, [%rd14+-4];
	ld.global.f32 	%f40, [%rd29+-4];
	fma.rn.f32 	%f41, %f39, %f40, %f38;
	ld.global.f32 	%f42, [%rd14];
	ld.global.f32 	%f43, [%rd29];
	fma.rn.f32 	%f44, %f42, %f43, %f41;
	ld.global.f32 	%f45, [%rd14+4];
	ld.global.f32 	%f46, [%rd29+4];
	fma.rn.f32 	%f47, %f45, %f46, %f44;
	ld.global.f32 	%f48, [%rd14+8];
	ld.global.f32 	%f49, [%rd29+8];
	fma.rn.f32 	%f50, %f48, %f49, %f47;
	ld.global.f32 	%f51, [%rd14+12];
	ld.global.f32 	%f52, [%rd29+12];
	fma.rn.f32 	%f53, %f51, %f52, %f50;
	ld.global.f32 	%f54, [%rd14+16];
	ld.global.f32 	%f55, [%rd29+16];
	fma.rn.f32 	%f56, %f54, %f55, %f53;
	ld.global.f32 	%f57, [%rd14+20];
	ld.global.f32 	%f58, [%rd29+20];
	fma.rn.f32 	%f59, %f57, %f58, %f56;
	ld.global.f32 	%f60, [%rd14+24];
	ld.global.f32 	%f61, [%rd29+24];
	fma.rn.f32 	%f62, %f60, %f61, %f59;
	ld.global.f32 	%f63, [%rd14+28];
	ld.global.f32 	%f64, [%rd29+28];
	fma.rn.f32 	%f111, %f63, %f64, %f62;
	add.s32 	%r31, %r31, 16;
	add.s32 	%r30, %r30, 16;
	add.s64 	%rd29, %rd29, 64;
	setp.ne.s32 	%p4, %r31, 0;
	@%p4 bra 	$L__BB0_4;
$L__BB0_5:
	setp.eq.s32 	%p5, %r3, 0;
	@%p5 bra 	$L__BB0_14;
	and.b32  	%r11, %r23, 7;
	setp.lt.u32 	%p6, %r3, 8;
	@%p6 bra 	$L__BB0_8;
	add.s32 	%r28, %r33, %r2;
	mul.wide.s32 	%rd15, %r28, 4;
	add.s64 	%rd16, %rd2, %rd15;
	ld.global.f32 	%f66, [%rd16];
	mul.wide.u32 	%rd17, %r33, 4;
	add.s64 	%rd18, %rd1, %rd17;
	ld.global.f32 	%f67, [%rd18];
	fma.rn.f32 	%f68, %f66, %f67, %f111;
	ld.global.f32 	%f69, [%rd16+4];
	ld.global.f32 	%f70, [%rd18+4];
	fma.rn.f32 	%f71, %f69, %f70, %f68;
	ld.global.f32 	%f72, [%rd16+8];
	ld.global.f32 	%f73, [%rd18+8];
	fma.rn.f32 	%f74, %f72, %f73, %f71;
	ld.global.f32 	%f75, [%rd16+12];
	ld.global.f32 	%f76, [%rd18+12];
	fma.rn.f32 	%f77, %f75, %f76, %f74;
	ld.global.f32 	%f78, [%rd16+16];
	ld.global.f32 	%f79, [%rd18+16];
	fma.rn.f32 	%f80, %f78, %f79, %f77;
	ld.global.f32 	%f81, [%rd16+20];
	ld.global.f32 	%f82, [%rd18+20];
	fma.rn.f32 	%f83, %f81, %f82, %f80;
	ld.global.f32 	%f84, [%rd16+24];
	ld.global.f32 	%f85, [%rd18+24];
	fma.rn.f32 	%f86, %f84, %f85, %f83;
	ld.global.f32 	%f87, [%rd16+28];
	ld.global.f32 	%f88, [%rd18+28];
	fma.rn.f32 	%f111, %f87, %f88, %f86;
	add.s32 	%r33, %r33, 8;
$L__BB0_8:
	setp.eq.s32 	%p7, %r11, 0;
	@%p7 bra 	$L__BB0_14;
	and.b32  	%r14, %r23, 3;
	setp.lt.u32 	%p8, %r11, 4;
	@%p8 bra 	$L__BB0_11;
	add.s32 	%r29, %r33, %r2;
	mul.wide.s32 	%rd19, %r29, 4;
	add.s64 	%rd20, %rd2, %rd19;
	ld.global.f32 	%f90, [%rd20];
	mul.wide.u32 	%rd21, %r33, 4;
	add.s64 	%rd22, %rd1, %rd21;
	ld.global.f32 	%f91, [%rd22];
	fma.rn.f32 	%f92, %f90, %f91, %f111;
	ld.global.f32 	%f93, [%rd20+4];
	ld.global.f32 	%f94, [%rd22+4];
	fma.rn.f32 	%f95, %f93, %f94, %f92;
	ld.global.f32 	%f96, [%rd20+8];
	ld.global.f32 	%f97, [%rd22+8];
	fma.rn.f32 	%f98, %f96, %f97, %f95;
	ld.global.f32 	%f99, [%rd20+12];
	ld.global.f32 	%f100, [%rd22+12];
	fma.rn.f32 	%f111, %f99, %f100, %f98;
	add.s32 	%r33, %r33, 4;
$L__BB0_11:
	setp.eq.s32 	%p9, %r14, 0;
	@%p9 bra 	$L__BB0_14;
	mul.wide.u32 	%rd23, %r33, 4;
	add.s64 	%rd30, %rd1, %rd23;
	add.s32 	%r36, %r33, %r2;
	neg.s32 	%r35, %r14;
$L__BB0_13:
	.pragma "nounroll";
	mul.wide.s32 	%rd24, %r36, 4;
	add.s64 	%rd25, %rd2, %rd24;
	ld.global.f32 	%f101, [%rd25];
	ld.global.f32 	%f102, [%rd30];
	fma.rn.f32 	%f111, %f101, %f102, %f111;
	add.s64 	%rd30, %rd30, 4;
	add.s32 	%r36, %r36, 1;
	add.s32 	%r35, %r35, 1;
	setp.ne.s32 	%p10, %r35, 0;
	@%p10 bra 	$L__BB0_13;
$L__BB0_14:
	cvta.to.global.u64 	%rd26, %rd10;
	mul.wide.s32 	%rd27, %r1, 4;
	add.s64 	%rd28, %rd26, %rd27;
	st.global.f32 	[%rd28], %f111;
$L__BB0_15:
	ret;

}


// ===== COMPILED SASS (sm_100) =====

	.target	sm_100

	.elftype	@"ET_EXEC"


//--------------------- .note.nv.tkinfo           --------------------------
	.section	.note.nv.tkinfo,"",@"SHT_NOTE"
	.sectionflags	@"SHF_NOTE_NV_TKINFO"
	.tkinfo
        /*0018*/ 	.word	0x00000002
        /*0030*/ 	.string	""
        /*0030*/ 	.string	"ptxas"
        /*0030*/ 	.string	"Cuda compilation tools, release 13.0, V13.0.88"
        /*0030*/ 	.string	"Build cuda_13.0.r13.0/compiler.36424714_0"
        /*0030*/ 	.string	"-arch sm_100 -m 64 "



//--------------------- .note.nv.cuinfo           --------------------------
	.section	.note.nv.cuinfo,"",@"SHT_NOTE"
	.sectionflags	@"SHF_NOTE_NV_CUINFO"
        /*0018*/ 	.short	0x0002
        /*001a*/ 	.short	0x0064
        /*001c*/ 	.short	0x0082
	.zero		2


//--------------------- .nv.info                  --------------------------
	.section	.nv.info,"",@"SHT_CUDA_INFO"
	.align	4


	//----- nvinfo : EIATTR_REGCOUNT
	.align		4
        /*0000*/ 	.byte	0x04, 0x2f
        /*0002*/ 	.short	(.L_1 - .L_0)
	.align		4
.L_0:
        /*0004*/ 	.word	index@(_Z10dotProductPfS_S_i)
        /*0008*/ 	.word	0x0000001e


	//----- nvinfo : EIATTR_FRAME_SIZE
	.align		4
.L_1:
        /*000c*/ 	.byte	0x04, 0x11
        /*000e*/ 	.short	(.L_3 - .L_2)
	.align		4
.L_2:
        /*0010*/ 	.word	index@(_Z10dotProductPfS_S_i)
        /*0014*/ 	.word	0x00000000


	//----- nvinfo : EIATTR_MIN_STACK_SIZE
	.align		4
.L_3:
        /*0018*/ 	.byte	0x04, 0x12
        /*001a*/ 	.short	(.L_5 - .L_4)
	.align		4
.L_4:
        /*001c*/ 	.word	index@(_Z10dotProductPfS_S_i)
        /*0020*/ 	.word	0x00000000
.L_5:


//--------------------- .nv.compat                --------------------------
	.section	.nv.compat,"",@"SHT_CUDA_COMPAT_INFO"
	.align	4
        /*0000*/ 	.byte	0x02, 0x09, 0x00, 0x00, 0x02, 0x02, 0x01, 0x00, 0x02, 0x05, 0x05, 0x00, 0x03, 0x07, 0x01, 0x01
        /*0010*/ 	.byte	0x02, 0x03, 0x00, 0x00, 0x02, 0x06, 0x01, 0x00, 0x04, 0x0b, 0x08, 0x00, 0x09, 0x00, 0x00, 0x00
        /*0020*/ 	.byte	0x00, 0x00, 0x00, 0x00


//--------------------- .nv.info._Z10dotProductPfS_S_i --------------------------
	.section	.nv.info._Z10dotProductPfS_S_i,"",@"SHT_CUDA_INFO"
	.sectionflags	@""
	.align	4


	//----- nvinfo : EIATTR_CUDA_API_VERSION
	.align		4
        /*0000*/ 	.byte	0x04, 0x37
        /*0002*/ 	.short	(.L_7 - .L_6)
.L_6:
        /*0004*/ 	.word	0x00000082


	//----- nvinfo : EIATTR_KPARAM_INFO
	.align		4
.L_7:
        /*0008*/ 	.byte	0x04, 0x17
        /*000a*/ 	.short	(.L_9 - .L_8)
.L_8:
        /*000c*/ 	.word	0x00000000
        /*0010*/ 	.short	0x0003
        /*0012*/ 	.short	0x0018
        /*0014*/ 	.byte	0x00, 0xf0, 0x11, 0x00


	//----- nvinfo : EIATTR_KPARAM_INFO
	.align		4
.L_9:
        /*0018*/ 	.byte	0x04, 0x17
        /*001a*/ 	.short	(.L_11 - .L_10)
.L_10:
        /*001c*/ 	.word	0x00000000
        /*0020*/ 	.short	0x0002
        /*0022*/ 	.short	0x0010
        /*0024*/ 	.byte	0x00, 0xf5, 0x21, 0x00


	//----- nvinfo : EIATTR_KPARAM_INFO
	.align		4
.L_11:
        /*0028*/ 	.byte	0x04, 0x17
        /*002a*/ 	.short	(.L_13 - .L_12)
.L_12:
        /*002c*/ 	.word	0x00000000
        /*0030*/ 	.short	0x0001
        /*0032*/ 	.short	0x0008
        /*0034*/ 	.byte	0x00, 0xf5, 0x21, 0x00


	//----- nvinfo : EIATTR_KPARAM_INFO
	.align		4
.L_13:
        /*0038*/ 	.byte	0x04, 0x17
        /*003a*/ 	.short	(.L_15 - .L_14)
.L_14:
        /*003c*/ 	.word	0x00000000
        /*0040*/ 	.short	0x0000
        /*0042*/ 	.short	0x0000
        /*0044*/ 	.byte	0x00, 0xf5, 0x21, 0x00


	//----- nvinfo : EIATTR_SPARSE_MMA_MASK
	.align		4
.L_15:
        /*0048*/ 	.byte	0x03, 0x50
        /*004a*/ 	.short	0x0000


	//----- nvinfo : EIATTR_MAXREG_COUNT
	.align		4
        /*004c*/ 	.byte	0x03, 0x1b
        /*004e*/ 	.short	0x00ff


	//----- nvinfo : EIATTR_MERCURY_ISA_VERSION
	.align		4
        /*0050*/ 	.byte	0x03, 0x5f
        /*0052*/ 	.short	0x0101


	//----- nvinfo : EIATTR_VRC_CTA_INIT_COUNT
	.align		4
        /*0054*/ 	.byte	0x02, 0x4a
	.zero		1
	.zero		1


	//----- nvinfo : EIATTR_EXIT_INSTR_OFFSETS
	.align		4
        /*0058*/ 	.byte	0x04, 0x1c
        /*005a*/ 	.short	(.L_17 - .L_16)


	//   ....[0]....
.L_16:
        /*005c*/ 	.word	0x00000070


	//   ....[1]....
        /*0060*/ 	.word	0x00000a80


	//----- nvinfo : EIATTR_CBANK_PARAM_SIZE
	.align		4
.L_17:
        /*0064*/ 	.byte	0x03, 0x19
        /*0066*/ 	.short	0x001c


	//----- nvinfo : EIATTR_PARAM_CBANK
	.align		4
        /*0068*/ 	.byte	0x04, 0x0a
        /*006a*/ 	.short	(.L_19 - .L_18)
	.align		4
.L_18:
        /*006c*/ 	.word	index@(.nv.constant0._Z10dotProductPfS_S_i)
        /*0070*/ 	.short	0x0380
        /*0072*/ 	.short	0x001c


	//----- nvinfo : EIATTR_SW_WAR
	.align		4
.L_19:
        /*0074*/ 	.byte	0x04, 0x36
        /*0076*/ 	.short	(.L_21 - .L_20)
.L_20:
        /*0078*/ 	.word	0x00000008
.L_21:


//--------------------- .nv.callgraph             --------------------------
	.section	.nv.callgraph,"",@"SHT_CUDA_CALLGRAPH"
	.align	4
	.sectionentsize	8
	.align		4
        /*0000*/ 	.word	0x00000000
	.align		4
        /*0004*/ 	.word	0xffffffff
	.align		4
        /*0008*/ 	.word	0x00000000
	.align		4
        /*000c*/ 	.word	0xfffffffe
	.align		4
        /*0010*/ 	.word	0x00000000
	.align		4
        /*0014*/ 	.word	0xfffffffd
	.align		4
        /*0018*/ 	.word	0x00000000
	.align		4
        /*001c*/ 	.word	0xfffffffc


//--------------------- .text._Z10dotProductPfS_S_i --------------------------
	.section	.text._Z10dotProductPfS_S_i,"ax",@progbits
	.align	128
        .global         _Z10dotProductPfS_S_i
        .type           _Z10dotProductPfS_S_i,@function
        .size           _Z10dotProductPfS_S_i,(.L_x_7 - _Z10dotProductPfS_S_i)
        .other          _Z10dotProductPfS_S_i,@"STO_CUDA_ENTRY STV_DEFAULT"
_Z10dotProductPfS_S_i:
.text._Z10dotProductPfS_S_i:
[----:B------:R-:W-:Y:S01]  /*0000*/  LDC R1, c[0x0][0x37c] ;  /* 0x0000df00ff017b82 */ /* 0x000fe20000000800 */
[----:B------:R-:W0:Y:S01]  /*0010*/  S2R R0, SR_TID.X ;  /* 0x0000000000007919 */ /* 0x000e220000002100 */
[----:B------:R-:W0:Y:S01]  /*0020*/  LDCU UR4, c[0x0][0x360] ;  /* 0x00006c00ff0477ac */ /* 0x000e220008000800 */
[----:B------:R-:W0:Y:S01]  /*0030*/  S2R R3, SR_CTAID.X ;  /* 0x0000000000037919 */ /* 0x000e220000002500 */
[----:B------:R-:W1:Y:S01]  /*0040*/  LDCU UR16, c[0x0][0x398] ;  /* 0x00007300ff1077ac */ /* 0x000e620008000800 */
[----:B0-----:R-:W-:-:S05]  /*0050*/  IMAD R0, R3, UR4, R0 ;  /* 0x0000000403007c24 */ /* 0x001fca000f8e0200 */
[----:B-1----:R-:W-:-:S13]  /*0060*/  ISETP.GE.AND P0, PT, R0, UR16, PT ;  /* 0x0000001000007c0c */ /* 0x002fda000bf06270 */
[----:B------:R-:W-:Y:S05]  /*0070*/  @P0 EXIT ;  /* 0x000000000000094d */ /* 0x000fea0003800000 */
[----:B------:R-:W-:Y:S01]  /*0080*/  UISETP.GE.AND UP0, UPT, UR16, 0x1, UPT ;  /* 0x000000011000788c */ /* 0x000fe2000bf06270 */
[----:B------:R-:W-:Y:S01]  /*0090*/  HFMA2 R15, -RZ, RZ, 0, 0 ;  /* 0x00000000ff0f7431 */ /* 0x000fe200000001ff */
[----:B------:R-:W0:Y:S07]  /*00a0*/  LDCU.64 UR14, c[0x0][0x358] ;  /* 0x00006b00ff0e77ac */ /* 0x000e2e0008000a00 */
[----:B------:R-:W-:Y:S05]  /*00b0*/  BRA.U !UP0, `(.L_x_0) ;  /* 0x0000000908647547 */ /* 0x000fea000b800000 */
[----:B------:R-:W-:Y:S02]  /*00c0*/  UISETP.GE.U32.AND UP1, UPT, UR16, 0x10, UPT ;  /* 0x000000101000788c */ /* 0x000fe4000bf26070 */
[----:B------:R-:W-:Y:S01]  /*00d0*/  IMAD R7, R0, UR16, RZ ;  /* 0x0000001000077c24 */ /* 0x000fe2000f8e02ff */
[----:B------:R-:W-:Y:S01]  /*00e0*/  ULOP3.LUT UR12, UR16, 0xf, URZ, 0xc0, !UPT ;  /* 0x0000000f100c7892 */ /* 0x000fe2000f8ec0ff */
[----:B------:R-:W-:Y:S02]  /*00f0*/  MOV R15, RZ ;  /* 0x000000ff000f7202 */ /* 0x000fe40000000f00 */
[----:B------:R-:W-:Y:S01]  /*0100*/  MOV R8, RZ ;  /* 0x000000ff00087202 */ /* 0x000fe20000000f00 */
[----:B------:R-:W-:Y:S02]  /*0110*/  UISETP.NE.AND UP0, UPT, UR12, URZ, UPT ;  /* 0x000000ff0c00728c */ /* 0x000fe4000bf05270 */
[----:B------:R-:W-:Y:S09]  /*0120*/  BRA.U !UP1, `(.L_x_1) ;  /* 0x0000000509147547 */ /* 0x000ff2000b800000 */
[----:B------:R-:W1:Y:S01]  /*0130*/  LDCU.128 UR8, c[0x0][0x380] ;  /* 0x00007000ff0877ac */ /* 0x000e620008000c00 */
[----:B------:R-:W-:Y:S02]  /*0140*/  MOV R15, RZ ;  /* 0x000000ff000f7202 */ /* 0x000fe40000000f00 */
[----:B------:R-:W-:Y:S01]  /*0150*/  MOV R6, R7 ;  /* 0x0000000700067202 */ /* 0x000fe20000000f00 */
[----:B------:R-:W-:-:S06]  /*0160*/  ULOP3.LUT UR13, UR16, 0x7ffffff0, URZ, 0xc0, !UPT ;  /* 0x7ffffff0100d7892 */ /* 0x000fcc000f8ec0ff */
[----:B------:R-:W-:Y:S01]  /*0170*/  MOV R8, UR13 ;  /* 0x0000000d00087c02 */ /* 0x000fe20008000f00 */
[----:B-1----:R-:W-:Y:S02]  /*0180*/  UIADD3 UR4, UP2, UPT, UR10, 0x20, URZ ;  /* 0x000000200a047890 */ /* 0x002fe4000ff5e0ff */
[----:B------:R-:W-:Y:S02]  /*0190*/  UIADD3 UR6, UP1, UPT, UR8, 0x20, URZ ;  /* 0x0000002008067890 */ /* 0x000fe4000ff3e0ff */
[----:B------:R-:W-:Y:S02]  /*01a0*/  UIADD3.X UR5, UPT, UPT, URZ, UR11, URZ, UP2, !UPT ;  /* 0x0000000bff057290 */ /* 0x000fe400097fe4ff */
[----:B------:R-:W-:Y:S01]  /*01b0*/  MOV R2, UR4 ;  /* 0x0000000400027c02 */ /* 0x000fe20008000f00 */
[----:B------:R-:W-:Y:S02]  /*01c0*/  UIADD3 UR8, UPT, UPT, -UR13, URZ, URZ ;  /* 0x000000ff0d087290 */ /* 0x000fe4000fffe1ff */
[----:B------:R-:W-:Y:S01]  /*01d0*/  UIADD3.X UR7, UPT, UPT, URZ, UR9, URZ, UP1, !UPT ;  /* 0x00000009ff077290 */ /* 0x000fe20008ffe4ff */
[----:B------:R-:W-:-:S11]  /*01e0*/  MOV R3, UR5 ;  /* 0x0000000500037c02 */ /* 0x000fd60008000f00 */
.L_x_2:
[----:B------:R-:W-:Y:S01]  /*01f0*/  MOV R4, UR6 ;  /* 0x0000000600047c02 */ /* 0x000fe20008000f00 */
[----:B0-----:R-:W2:Y:S01]  /*0200*/  LDG.E R17, desc[UR14][R2.64+-0x20] ;  /* 0xffffe00e02117981 */ /* 0x001ea2000c1e1900 */
[----:B------:R-:W-:-:S03]  /*0210*/  MOV R5, UR7 ;  /* 0x0000000700057c02 */ /* 0x000fc60008000f00 */
[----:B------:R-:W3:Y:S01]  /*0220*/  LDG.E R25, desc[UR14][R2.64+-0x1c] ;  /* 0xffffe40e02197981 */ /* 0x000ee2000c1e1900 */
[----:B------:R-:W-:-:S03]  /*0230*/  IMAD.WIDE R4, R6, 0x4, R4 ;  /* 0x0000000406047825 */ /* 0x000fc600078e0204 */
[----:B------:R-:W4:Y:S04]  /*0240*/  LDG.E R19, desc[UR14][R2.64+-0x18] ;  /* 0xffffe80e02137981 */ /* 0x000f28000c1e1900 */
[----:B------:R-:W2:Y:S04]  /*0250*/  LDG.E R16, desc[UR14][R4.64+-0x20] ;  /* 0xffffe00e04107981 */ /* 0x000ea8000c1e1900 */
[----:B------:R-:W3:Y:S04]  /*0260*/  LDG.E R18, desc[UR14][R4.64+-0x1c] ;  /* 0xffffe40e04127981 */ /* 0x000ee8000c1e1900 */
[----:B------:R-:W4:Y:S04]  /*0270*/  LDG.E R20, desc[UR14][R4.64+-0x18] ;  /* 0xffffe80e04147981 */ /* 0x000f28000c1e1900 */
[----:B------:R-:W5:Y:S04]  /*0280*/  LDG.E R22, desc[UR14][R2.64+-0x14] ;  /* 0xffffec0e02167981 */ /* 0x000f68000c1e1900 */
        /* <DEDUP_REMOVED lines=8> */
[----:B------:R-:W5:Y:S01]  /*0310*/  LDG.E R14, desc[UR14][R4.64+-0x4] ;  /* 0xfffffc0e040e7981 */ /* 0x000f62000c1e1900 */
[----:B--2---:R-:W-:-:S03]  /*0320*/  FFMA R17, R16, R17, R15 ;  /* 0x0000001110117223 */ /* 0x004fc6000000000f */
[----:B------:R-:W2:Y:S04]  /*0330*/  LDG.E R15, desc[UR14][R2.64] ;  /* 0x0000000e020f7981 */ /* 0x000ea8000c1e1900 */
[----:B------:R-:W2:Y:S01]  /*0340*/  LDG.E R16, desc[UR14][R4.64] ;  /* 0x0000000e04107981 */ /* 0x000ea2000c1e1900 */
[----:B---3--:R-:W-:-:S03]  /*0350*/  FFMA R25, R18, R25, R17 ;  /* 0x0000001912197223 */ /* 0x008fc60000000011 */
[----:B------:R-:W3:Y:S01]  /*0360*/  LDG.E R17, desc[UR14][R2.64+0x4] ;  /* 0x0000040e02117981 */ /* 0x000ee2000c1e1900 */
[----:B----4-:R-:W-:-:S03]  /*0370*/  FFMA R26, R20, R19, R25 ;  /* 0x00000013141a7223 */ /* 0x010fc60000000019 */
[----:B------:R-:W3:Y:S04]  /*0380*/  LDG.E R18, desc[UR14][R4.64+0x4] ;  /* 0x0000040e04127981 */ /* 0x000ee8000c1e1900 */
[----:B------:R-:W4:Y:S01]  /*0390*/  LDG.E R20, desc[UR14][R2.64+0x8] ;  /* 0x0000080e02147981 */ /* 0x000f22000c1e1900 */
[----:B-----5:R-:W-:-:S03]  /*03a0*/  FFMA R25, R21, R22, R26 ;  /* 0x0000001615197223 */ /* 0x020fc6000000001a */
[----:B------:R-:W4:Y:S04]  /*03b0*/  LDG.E R19, desc[UR14][R4.64+0x8] ;  /* 0x0000080e04137981 */ /* 0x000f28000c1e1900 */
[----:B------:R-:W5:Y:S01]  /*03c0*/  LDG.E R22, desc[UR14][R2.64+0xc] ;  /* 0x00000c0e02167981 */ /* 0x000f62000c1e1900 */
[----:B------:R-:W-:-:S03]  /*03d0*/  FFMA R25, R24, R23, R25 ;  /* 0x0000001718197223 */ /* 0x000fc60000000019 */
[----:B------:R-:W5:Y:S04]  /*03e0*/  LDG.E R21, desc[UR14][R4.64+0xc] ;  /* 0x00000c0e04157981 */ /* 0x000f68000c1e1900 */
[----:B------:R-:W5:Y:S01]  /*03f0*/  LDG.E R24, desc[UR14][R2.64+0x10] ;  /* 0x0000100e02187981 */ /* 0x000f62000c1e1900 */
[----:B------:R-:W-:-:S03]  /*0400*/  FFMA R25, R10, R9, R25 ;  /* 0x000000090a197223 */ /* 0x000fc60000000019 */
[----:B------:R-:W5:Y:S04]  /*0410*/  LDG.E R23, desc[UR14][R4.64+0x10] ;  /* 0x0000100e04177981 */ /* 0x000f68000c1e1900 */
[----:B------:R-:W5:Y:S01]  /*0420*/  LDG.E R10, desc[UR14][R2.64+0x14] ;  /* 0x0000140e020a7981 */ /* 0x000f62000c1e1900 */
[----:B------:R-:W-:-:S03]  /*0430*/  FFMA R27, R12, R11, R25 ;  /* 0x0000000b0c1b7223 */ /* 0x000fc60000000019 */
[----:B------:R-:W5:Y:S04]  /*0440*/  LDG.E R9, desc[UR14][R4.64+0x14] ;  /* 0x0000140e04097981 */ /* 0x000f68000c1e1900 */
[----:B------:R-:W5:Y:S04]  /*0450*/  LDG.E R11, desc[UR14][R2.64+0x18] ;  /* 0x0000180e020b7981 */ /* 0x000f68000c1e1900 */
[----:B------:R-:W5:Y:S04]  /*0460*/  LDG.E R12, desc[UR14][R4.64+0x18] ;  /* 0x0000180e040c7981 */ /* 0x000f68000c1e1900 */
[----:B------:R-:W5:Y:S04]  /*0470*/  LDG.E R25, desc[UR14][R4.64+0x1c] ;  /* 0x00001c0e04197981 */ /* 0x000f68000c1e1900 */
[----:B------:R0:W5:Y:S01]  /*0480*/  LDG.E R26, desc[UR14][R2.64+0x1c] ;  /* 0x00001c0e021a7981 */ /* 0x000162000c1e1900 */
[----:B------:R-:W-:Y:S01]  /*0490*/  FFMA R13, R14, R13, R27 ;  /* 0x0000000d0e0d7223 */ /* 0x000fe2000000001b */
[----:B------:R-:W-:-:S04]  /*04a0*/  UIADD3 UR8, UPT, UPT, UR8, 0x10, URZ ;  /* 0x0000001008087890 */ /* 0x000fc8000fffe0ff */
[----:B------:R-:W-:Y:S01]  /*04b0*/  UISETP.NE.AND UP1, UPT, UR8, URZ, UPT ;  /* 0x000000ff0800728c */ /* 0x000fe2000bf25270 */
[----:B0-----:R-:W-:Y:S02]  /*04c0*/  IADD3 R2, P0, PT, R2, 0x40, RZ ;  /* 0x0000004002027810 */ /* 0x001fe40007f1e0ff */
[----:B------:R-:W-:Y:S02]  /*04d0*/  IADD3 R6, PT, PT, R6, 0x10, RZ ;  /* 0x0000001006067810 */ /* 0x000fe40007ffe0ff */
[----:B------:R-:W-:Y:S01]  /*04e0*/  IADD3.X R3, PT, PT, RZ, R3, RZ, P0, !PT ;  /* 0x00000003ff037210 */ /* 0x000fe200007fe4ff */
[----:B--2---:R-:W-:-:S04]  /*04f0*/  FFMA R13, R16, R15, R13 ;  /* 0x0000000f100d7223 */ /* 0x004fc8000000000d */
[----:B---3--:R-:W-:-:S04]  /*0500*/  FFMA R18, R18, R17, R13 ;  /* 0x0000001112127223 */ /* 0x008fc8000000000d */
[----:B----4-:R-:W-:-:S04]  /*0510*/  FFMA R18, R19, R20, R18 ;  /* 0x0000001413127223 */ /* 0x010fc80000000012 */
[----:B-----5:R-:W-:-:S04]  /*0520*/  FFMA R18, R21, R22, R18 ;  /* 0x0000001615127223 */ /* 0x020fc80000000012 */
[----:B------:R-:W-:-:S04]  /*0530*/  FFMA R18, R23, R24, R18 ;  /* 0x0000001817127223 */ /* 0x000fc80000000012 */
[----:B------:R-:W-:-:S04]  /*0540*/  FFMA R9, R9, R10, R18 ;  /* 0x0000000a09097223 */ /* 0x000fc80000000012 */
[----:B------:R-:W-:-:S04]  /*0550*/  FFMA R12, R12, R11, R9 ;  /* 0x0000000b0c0c7223 */ /* 0x000fc80000000009 */
[----:B------:R-:W-:Y:S01]  /*0560*/  FFMA R15, R25, R26, R12 ;  /* 0x0000001a190f7223 */ /* 0x000fe2000000000c */
[----:B------:R-:W-:Y:S06]  /*0570*/  BRA.U UP1, `(.L_x_2) ;  /* 0xfffffffd011c7547 */ /* 0x000fec000b83ffff */
.L_x_1:
[----:B------:R-:W-:Y:S05]  /*0580*/  BRA.U !UP0, `(.L_x_0) ;  /* 0x0000000508307547 */ /* 0x000fea000b800000 */
[----:B------:R-:W-:Y:S02]  /*0590*/  UISETP.GE.U32.AND UP0, UPT, UR12, 0x8, UPT ;  /* 0x000000080c00788c */ /* 0x000fe4000bf06070 */
[----:B------:R-:W-:-:S04]  /*05a0*/  ULOP3.LUT UR5, UR16, 0x7, URZ, 0xc0, !UPT ;  /* 0x0000000710057892 */ /* 0x000fc8000f8ec0ff */
[----:B------:R-:W-:-:S03]  /*05b0*/  UISETP.NE.AND UP1, UPT, UR5, URZ, UPT ;  /* 0x000000ff0500728c */ /* 0x000fc6000bf25270 */
[----:B------:R-:W-:Y:S08]  /*05c0*/  BRA.U !UP0, `(.L_x_3) ;  /* 0x0000000108787547 */ /* 0x000ff0000b800000 */
[----:B------:R-:W1:Y:S01]  /*05d0*/  LDC.64 R2, c[0x0][0x380] ;  /* 0x0000e000ff027b82 */ /* 0x000e620000000a00 */
[----:B------:R-:W-:-:S07]  /*05e0*/  IADD3 R9, PT, PT, R7, R8, RZ ;  /* 0x0000000807097210 */ /* 0x000fce0007ffe0ff */
[----:B------:R-:W2:Y:S01]  /*05f0*/  LDC.64 R4, c[0x0][0x388] ;  /* 0x0000e200ff047b82 */ /* 0x000ea20000000a00 */
[----:B-1----:R-:W-:-:S05]  /*0600*/  IMAD.WIDE R2, R9, 0x4, R2 ;  /* 0x0000000409027825 */ /* 0x002fca00078e0202 */
[----:B0-----:R-:W3:Y:S01]  /*0610*/  LDG.E R10, desc[UR14][R2.64] ;  /* 0x0000000e020a7981 */ /* 0x001ee2000c1e1900 */
[----:B--2---:R-:W-:-:S03]  /*0620*/  IMAD.WIDE.U32 R4, R8, 0x4, R4 ;  /* 0x0000000408047825 */ /* 0x004fc600078e0004 */
[----:B------:R-:W2:Y:S04]  /*0630*/  LDG.E R13, desc[UR14][R2.64+0x4] ;  /* 0x0000040e020d7981 */ /* 0x000ea8000c1e1900 */
[----:B------:R-:W3:Y:S04]  /*0640*/  LDG.E R11, desc[UR14][R4.64] ;  /* 0x0000000e040b7981 */ /* 0x000ee8000c1e1900 */
[----:B------:R-:W2:Y:S04]  /*0650*/  LDG.E R12, desc[UR14][R4.64+0x4] ;  /* 0x0000040e040c7981 */ /* 0x000ea8000c1e1900 */
[----:B------:R-:W4:Y:S04]  /*0660*/  LDG.E R17, desc[UR14][R2.64+0x8] ;  /* 0x0000080e02117981 */ /* 0x000f28000c1e1900 */
        /* <DEDUP_REMOVED lines=11> */
[----:B------:R-:W-:Y:S01]  /*0720*/  IADD3 R8, PT, PT, R8, 0x8, RZ ;  /* 0x0000000808087810 */ /* 0x000fe20007ffe0ff */
[----:B---3--:R-:W-:-:S04]  /*0730*/  FFMA R10, R10, R11, R15 ;  /* 0x0000000b0a0a7223 */ /* 0x008fc8000000000f */
[----:B--2---:R-:W-:-:S04]  /*0740*/  FFMA R10, R13, R12, R10 ;  /* 0x0000000c0d0a7223 */ /* 0x004fc8000000000a */
[----:B----4-:R-:W-:-:S04]  /*0750*/  FFMA R10, R17, R14, R10 ;  /* 0x0000000e110a7223 */ /* 0x010fc8000000000a */
[----:B-----5:R-:W-:-:S04]  /*0760*/  FFMA R10, R19, R16, R10 ;  /* 0x00000010130a7223 */ /* 0x020fc8000000000a */
[----:B------:R-:W-:-:S04]  /*0770*/  FFMA R10, R21, R18, R10 ;  /* 0x00000012150a7223 */ /* 0x000fc8000000000a */
[----:B------:R-:W-:-:S04]  /*0780*/  FFMA R23, R23, R20, R10 ;  /* 0x0000001417177223 */ /* 0x000fc8000000000a */
[----:B------:R-:W-:-:S04]  /*0790*/  FFMA R6, R6, R9, R23 ;  /* 0x0000000906067223 */ /* 0x000fc80000000017 */
[----:B------:R-:W-:-:S07]  /*07a0*/  FFMA R15, R25, R22, R6 ;  /* 0x00000016190f7223 */ /* 0x000fce0000000006 */
.L_x_3:
        /* <DEDUP_REMOVED lines=17> */
[----:B------:R-:W5:Y:S01]  /*08c0*/  LDG.E R14, desc[UR14][R4.64+0xc] ;  /* 0x00000c0e040e7981 */ /* 0x000f62000c1e1900 */
[----:B------:R-:W-:Y:S01]  /*08d0*/  IADD3 R8, PT, PT, R8, 0x4, RZ ;  /* 0x0000000408087810 */ /* 0x000fe20007ffe0ff */
[----:B---3--:R-:W-:-:S04]  /*08e0*/  FFMA R6, R6, R9, R15 ;  /* 0x0000000906067223 */ /* 0x008fc8000000000f */
[----:B--2---:R-:W-:-:S04]  /*08f0*/  FFMA R6, R11, R10, R6 ;  /* 0x0000000a0b067223 */ /* 0x004fc80000000006 */
[----:B----4-:R-:W-:-:S04]  /*0900*/  FFMA R6, R13, R12, R6 ;  /* 0x0000000c0d067223 */ /* 0x010fc80000000006 */
[----:B-----5:R-:W-:-:S07]  /*0910*/  FFMA R15, R17, R14, R6 ;  /* 0x0000000e110f7223 */ /* 0x020fce0000000006 */
.L_x_4:
[----:B------:R-:W-:Y:S05]  /*0920*/  BRA.U !UP1, `(.L_x_0) ;  /* 0x0000000109487547 */ /* 0x000fea000b800000 */
[----:B------:R-:W1:Y:S01]  /*0930*/  LDC.64 R2, c[0x0][0x388] ;  /* 0x0000e200ff027b82 */ /* 0x000e620000000a00 */
[----:B------:R-:W-:Y:S01]  /*0940*/  IADD3 R7, PT, PT, R7, R8, RZ ;  /* 0x0000000807077210 */ /* 0x000fe20007ffe0ff */
[----:B------:R-:W-:-:S06]  /*0950*/  UIADD3 UR4, UPT, UPT, -UR4, URZ, URZ ;  /* 0x000000ff04047290 */ /* 0x000fcc000fffe1ff */
[----:B------:R-:W2:Y:S01]  /*0960*/  LDC.64 R10, c[0x0][0x380] ;  /* 0x0000e000ff0a7b82 */ /* 0x000ea20000000a00 */
[----:B-1----:R-:W-:-:S03]  /*0970*/  IMAD.WIDE.U32 R2, R8, 0x4, R2 ;  /* 0x0000000408027825 */ /* 0x002fc600078e0002 */
[----:B------:R-:W-:Y:S02]  /*0980*/  MOV R6, R2 ;  /* 0x0000000200067202 */ /* 0x000fe40000000f00 */
[----:B------:R-:W-:-:S07]  /*0990*/  MOV R5, R3 ;  /* 0x0000000300057202 */ /* 0x000fce0000000f00 */
.L_x_5:
[----:B--2---:R-:W-:Y:S01]  /*09a0*/  IMAD.WIDE R2, R7, 0x4, R10 ;  /* 0x0000000407027825 */ /* 0x004fe200078e020a */
[----:B------:R-:W-:-:S05]  /*09b0*/  MOV R4, R6 ;  /* 0x0000000600047202 */ /* 0x000fca0000000f00 */
[----:B0-----:R-:W2:Y:S04]  /*09c0*/  LDG.E R2, desc[UR14][R2.64] ;  /* 0x0000000e02027981 */ /* 0x001ea8000c1e1900 */
[----:B------:R0:W2:Y:S01]  /*09d0*/  LDG.E R4, desc[UR14][R4.64] ;  /* 0x0000000e04047981 */ /* 0x0000a2000c1e1900 */
[----:B------:R-:W-:Y:S01]  /*09e0*/  UIADD3 UR4, UPT, UPT, UR4, 0x1, URZ ;  /* 0x0000000104047890 */ /* 0x000fe2000fffe0ff */
[----:B------:R-:W-:Y:S02]  /*09f0*/  IADD3 R6, P0, PT, R6, 0x4, RZ ;  /* 0x0000000406067810 */ /* 0x000fe40007f1e0ff */
[----:B------:R-:W-:Y:S01]  /*0a00*/  IADD3 R7, PT, PT, R7, 0x1, RZ ;  /* 0x0000000107077810 */ /* 0x000fe20007ffe0ff */
[----:B------:R-:W-:Y:S01]  /*0a10*/  UISETP.NE.AND UP0, UPT, UR4, URZ, UPT ;  /* 0x000000ff0400728c */ /* 0x000fe2000bf05270 */
[----:B0-----:R-:W-:Y:S01]  /*0a20*/  IADD3.X R5, PT, PT, RZ, R5, RZ, P0, !PT ;  /* 0x00000005ff057210 */ /* 0x001fe200007fe4ff */
[----:B--2---:R-:W-:-:S07]  /*0a30*/  FFMA R15, R2, R4, R15 ;  /* 0x00000004020f7223 */ /* 0x004fce000000000f */
[----:B------:R-:W-:Y:S05]  /*0a40*/  BRA.U UP0, `(.L_x_5) ;  /* 0xfffffffd00d47547 */ /* 0x000fea000b83ffff */
.L_x_0:
[----:B------:R-:W1:Y:S02]  /*0a50*/  LDC.64 R2, c[0x0][0x390] ;  /* 0x0000e400ff027b82 */ /* 0x000e640000000a00 */
[----:B-1----:R-:W-:-:S05]  /*0a60*/  IMAD.WIDE R2, R0, 0x4, R2 ;  /* 0x0000000400027825 */ /* 0x002fca00078e0202 */
[----:B0-----:R-:W-:Y:S01]  /*0a70*/  STG.E desc[UR14][R2.64], R15 ;  /* 0x0000000f02007986 */ /* 0x001fe2000c10190e */
[----:B------:R-:W-:Y:S05]  /*0a80*/  EXIT ;  /* 0x000000000000794d */ /* 0x000fea0003800000 */
.L_x_6:
[----:B------:R-:W-:-:S00]  /*0a90*/  BRA `(.L_x_6) ;  /* 0xfffffffc00fc7947 */ /* 0x000fc0000383ffff */
[----:B------:R-:W-:-:S00]  /*0aa0*/  NOP ;  /* 0x0000000000007918 */ /* 0x000fc00000000000 */
        /* <DEDUP_REMOVED lines=13> */
.L_x_7:


//--------------------- .nv.shared.reserved.0     --------------------------
	.section	.nv.shared.reserved.0,"aw",@nobits
	.weak		__nv_reservedSMEM_offset_0_alias
	.size		__nv_reservedSMEM_offset_0_alias, 0, 64
	.other		__nv_reservedSMEM_offset_0_alias,@"STO_CUDA_RESERVED_SHARED STV_DEFAULT"
__nv_reservedSMEM_offset_0_alias:
	.zero		0
	.zero		64


//--------------------- .nv.constant0._Z10dotProductPfS_S_i --------------------------
	.section	.nv.constant0._Z10dotProductPfS_S_i,"a",@progbits
	.sectionflags	@""
	.align	4
.nv.constant0._Z10dotProductPfS_S_i:
	.zero		924


//--------------------- SYMBOLS --------------------------

	.type		.nv.reservedSmem.offset0,@object
	.size		.nv.reservedSmem.offset0,0x4
